//
// Generated by NVIDIA NVVM Compiler
//
// Compiler Build ID: CL-36424714
// Cuda compilation tools, release 13.0, V13.0.88
// Based on NVVM 20.0.0
//

.version 9.0
.target sm_100
.address_size 64

	// .globl	_Z12get_perfectsi
.extern .func  (.param .b32 func_retval0) vprintf
(
	.param .b64 vprintf_param_0,
	.param .b64 vprintf_param_1
)
;
.global .align 1 .b8 $str[28] = {70, 111, 117, 110, 100, 32, 97, 32, 112, 101, 114, 102, 101, 99, 116, 32, 110, 117, 109, 98, 101, 114, 58, 32, 37, 100, 10};

.visible .entry _Z12get_perfectsi(
	.param .u32 _Z12get_perfectsi_param_0
)
{
	.local .align 8 .b8 	__local_depot0[8];
	.reg .b64 	%SP;
	.reg .b64 	%SPL;
	.reg .pred 	%p<9>;
	.reg .b32 	%r<39>;
	.reg .b64 	%rd<6>;

	mov.u64 	%SPL, __local_depot0;
	cvta.local.u64 	%SP, %SPL;
	ld.param.u32 	%r15, [_Z12get_perfectsi_param_0];
	mov.u32 	%r1, %ntid.x;
	mov.u32 	%r16, %ctaid.x;
	mov.u32 	%r17, %tid.x;
	mad.lo.s32 	%r32, %r1, %r16, %r17;
	setp.gt.s32 	%p1, %r32, %r15;
	@%p1 bra 	$L__BB0_11;
	mov.u32 	%r18, %nctaid.x;
	mul.lo.s32 	%r3, %r1, %r18;
	add.u64 	%rd2, %SP, 0;
	add.u64 	%rd1, %SPL, 0;
	mov.u64 	%rd3, $str;
$L__BB0_2:
	setp.lt.s32 	%p2, %r32, 2;
	@%p2 bra 	$L__BB0_10;
	setp.lt.u32 	%p3, %r32, 5;
	mov.b32 	%r38, 4;
	mov.b32 	%r37, 2;
	mov.b32 	%r35, 1;
	@%p3 bra 	$L__BB0_8;
	mov.b32 	%r35, 1;
	mov.b32 	%r33, 2;
$L__BB0_5:
	rem.u32 	%r24, %r32, %r33;
	setp.ne.s32 	%p4, %r24, 0;
	@%p4 bra 	$L__BB0_7;
	div.u32 	%r25, %r32, %r33;
	add.s32 	%r26, %r33, %r35;
	add.s32 	%r35, %r26, %r25;
$L__BB0_7:
	add.s32 	%r37, %r33, 1;
	mad.lo.s32 	%r27, %r33, %r33, %r33;
	add.s32 	%r38, %r27, %r37;
	setp.lt.s32 	%p5, %r38, %r32;
	mov.u32 	%r33, %r37;
	@%p5 bra 	$L__BB0_5;
$L__BB0_8:
	setp.eq.s32 	%p6, %r38, %r32;
	selp.b32 	%r28, %r37, 0, %p6;
	add.s32 	%r29, %r28, %r35;
	setp.ne.s32 	%p7, %r29, %r32;
	@%p7 bra 	$L__BB0_10;
	st.local.u32 	[%rd1], %r32;
	cvta.global.u64 	%rd4, %rd3;
	{ // callseq 0, 0
	.param .b64 param0;
	st.param.b64 	[param0], %rd4;
	.param .b64 param1;
	st.param.b64 	[param1], %rd2;
	.param .b32 retval0;
	call.uni (retval0), 
	vprintf, 
	(
	param0, 
	param1
	);
	ld.param.b32 	%r30, [retval0];
	} // callseq 0
$L__BB0_10:
	add.s32 	%r32, %r32, %r3;
	setp.le.s32 	%p8, %r32, %r15;
	@%p8 bra 	$L__BB0_2;
$L__BB0_11:
	ret;

}


// ===== COMPILED SASS (sm_100) =====

	.target	sm_100

	.elftype	@"ET_EXEC"


//--------------------- .note.nv.tkinfo           --------------------------
	.section	.note.nv.tkinfo,"",@"SHT_NOTE"
	.sectionflags	@"SHF_NOTE_NV_TKINFO"
	.tkinfo
        /*0018*/ 	.word	0x00000002
        /*0030*/ 	.string	""
        /*0030*/ 	.string	"ptxas"
        /*0030*/ 	.string	"Cuda compilation tools, release 13.0, V13.0.88"
        /*0030*/ 	.string	"Build cuda_13.0.r13.0/compiler.36424714_0"
        /*0030*/ 	.string	"-arch sm_100 -m 64 "



//--------------------- .note.nv.cuinfo           --------------------------
	.section	.note.nv.cuinfo,"",@"SHT_NOTE"
	.sectionflags	@"SHF_NOTE_NV_CUINFO"
        /*0018*/ 	.short	0x0002
        /*001a*/ 	.short	0x0064
        /*001c*/ 	.short	0x0082
	.zero		2


//--------------------- .nv.info                  --------------------------
	.section	.nv.info,"",@"SHT_CUDA_INFO"
	.align	4


	//----- nvinfo : EIATTR_REGCOUNT
	.align		4
        /*0000*/ 	.byte	0x04, 0x2f
        /*0002*/ 	.short	(.L_2 - .L_1)
	.align		4
.L_1:
        /*0004*/ 	.word	index@(_Z12get_perfectsi)
        /*0008*/ 	.word	0x00000018


	//----- nvinfo : EIATTR_FRAME_SIZE
	.align		4
.L_2:
        /*000c*/ 	.byte	0x04, 0x11
        /*000e*/ 	.short	(.L_4 - .L_3)
	.align		4
.L_3:
        /*0010*/ 	.word	index@(_Z12get_perfectsi)
        /*0014*/ 	.word	0x00000008


	//----- nvinfo : EIATTR_MIN_STACK_SIZE
	.align		4
.L_4:
        /*0018*/ 	.byte	0x04, 0x12
        /*001a*/ 	.short	(.L_6 - .L_5)
	.align		4
.L_5:
        /*001c*/ 	.word	index@(_Z12get_perfectsi)
        /*0020*/ 	.word	0x00000008
.L_6:


//--------------------- .nv.compat                --------------------------
	.section	.nv.compat,"",@"SHT_CUDA_COMPAT_INFO"
	.align	4
        /*0000*/ 	.byte	0x02, 0x09, 0x00, 0x00, 0x02, 0x02, 0x01, 0x00, 0x02, 0x05, 0x05, 0x00, 0x03, 0x07, 0x01, 0x01
        /*0010*/ 	.byte	0x02, 0x03, 0x00, 0x00, 0x02, 0x06, 0x01, 0x00, 0x04, 0x0b, 0x08, 0x00, 0x09, 0x00, 0x00, 0x00
        /*0020*/ 	.byte	0x00, 0x00, 0x00, 0x00


//--------------------- .nv.info._Z12get_perfectsi --------------------------
	.section	.nv.info._Z12get_perfectsi,"",@"SHT_CUDA_INFO"
	.sectionflags	@""
	.align	4


	//----- nvinfo : EIATTR_CUDA_API_VERSION
	.align		4
        /*0000*/ 	.byte	0x04, 0x37
        /*0002*/ 	.short	(.L_8 - .L_7)
.L_7:
        /*0004*/ 	.word	0x00000082


	//----- nvinfo : EIATTR_KPARAM_INFO
	.align		4
.L_8:
        /*0008*/ 	.byte	0x04, 0x17
        /*000a*/ 	.short	(.L_10 - .L_9)
.L_9:
        /*000c*/ 	.word	0x00000000
        /*0010*/ 	.short	0x0000
        /*0012*/ 	.short	0x0000
        /*0014*/ 	.byte	0x00, 0xf0, 0x11, 0x00


	//----- nvinfo : EIATTR_SPARSE_MMA_MASK
	.align		4
.L_10:
        /*0018*/ 	.byte	0x03, 0x50
        /*001a*/ 	.short	0x0000


	//----- nvinfo : EIATTR_MAXREG_COUNT
	.align		4
        /*001c*/ 	.byte	0x03, 0x1b
        /*001e*/ 	.short	0x00ff


	//----- nvinfo : EIATTR_EXTERNS
	.align		4
        /*0020*/ 	.byte	0x04, 0x0f
        /*0022*/ 	.short	(.L_12 - .L_11)


	//   ....[0]....
	.align		4
.L_11:
        /*0024*/ 	.word	index@(vprintf)


	//----- nvinfo : EIATTR_MERCURY_ISA_VERSION
	.align		4
.L_12:
        /*0028*/ 	.byte	0x03, 0x5f
        /*002a*/ 	.short	0x0101


	//----- nvinfo : EIATTR_VRC_CTA_INIT_COUNT
	.align		4
        /*002c*/ 	.byte	0x02, 0x4a
	.zero		1
	.zero		1


	//----- nvinfo : EIATTR_SYSCALL_OFFSETS
	.align		4
        /*0030*/ 	.byte	0x04, 0x46
        /*0032*/ 	.short	(.L_14 - .L_13)


	//   ....[0]....
.L_13:
        /*0034*/ 	.word	0x000004e0


	//----- nvinfo : EIATTR_EXIT_INSTR_OFFSETS
	.align		4
.L_14:
        /*0038*/ 	.byte	0x04, 0x1c
        /*003a*/ 	.short	(.L_16 - .L_15)


	//   ....[0]....
.L_15:
        /*003c*/ 	.word	0x000000c0


	//   ....[1]....
        /*0040*/ 	.word	0x00000540


	//----- nvinfo : EIATTR_CRS_STACK_SIZE
	.align		4
.L_16:
        /*0044*/ 	.byte	0x04, 0x1e
        /*0046*/ 	.short	(.L_18 - .L_17)
.L_17:
        /*0048*/ 	.word	0x00000000


	//----- nvinfo : EIATTR_CBANK_PARAM_SIZE
	.align		4
.L_18:
        /*004c*/ 	.byte	0x03, 0x19
        /*004e*/ 	.short	0x0004


	//----- nvinfo : EIATTR_PARAM_CBANK
	.align		4
        /*0050*/ 	.byte	0x04, 0x0a
        /*0052*/ 	.short	(.L_20 - .L_19)
	.align		4
.L_19:
        /*0054*/ 	.word	index@(.nv.constant0._Z12get_perfectsi)
        /*0058*/ 	.short	0x0380
        /*005a*/ 	.short	0x0004


	//----- nvinfo : EIATTR_SW_WAR
	.align		4
.L_20:
        /*005c*/ 	.byte	0x04, 0x36
        /*005e*/ 	.short	(.L_22 - .L_21)
.L_21:
        /*0060*/ 	.word	0x00000008
.L_22:


//--------------------- .nv.callgraph             --------------------------
	.section	.nv.callgraph,"",@"SHT_CUDA_CALLGRAPH"
	.align	4
	.sectionentsize	8
	.align		4
        /*0000*/ 	.word	0x00000000
	.align		4
        /*0004*/ 	.word	0xffffffff
	.align		4
        /*0008*/ 	.word	index@(_Z12get_perfectsi)
	.align		4
        /*000c*/ 	.word	index@(vprintf)
	.align		4
        /*0010*/ 	.word	0x00000000
	.align		4
        /*0014*/ 	.word	0xfffffffe
	.align		4
        /*0018*/ 	.word	0x00000000
	.align		4
        /*001c*/ 	.word	0xfffffffd
	.align		4
        /*0020*/ 	.word	0x00000000
	.align		4
        /*0024*/ 	.word	0xfffffffc


//--------------------- .nv.constant4             --------------------------
	.section	.nv.constant4,"a",@progbits
	.align	8
	.align		8
.nv.constant4:
        /*0000*/ 	.dword	vprintf
	.align		8
        /*0008*/ 	.dword	$str


//--------------------- .text._Z12get_perfectsi   --------------------------
	.section	.text._Z12get_perfectsi,"ax",@progbits
	.align	128
        .global         _Z12get_perfectsi
        .type           _Z12get_perfectsi,@function
        .size           _Z12get_perfectsi,(.L_x_8 - _Z12get_perfectsi)
        .other          _Z12get_perfectsi,@"STO_CUDA_ENTRY STV_DEFAULT"
_Z12get_perfectsi:
.text._Z12get_perfectsi:
[----:B------:R-:W0:Y:S01]  /*0000*/  LDC R1, c[0x0][0x37c] ;  /* 0x0000df00ff017b82 */ /* 0x000e220000000800 */
[----:B------:R-:W1:Y:S01]  /*0010*/  S2R R18, SR_CTAID.X ;  /* 0x0000000000127919 */ /* 0x000e620000002500 */
[----:B------:R-:W2:Y:S01]  /*0020*/  LDCU UR5, c[0x0][0x2fc] ;  /* 0x00005f80ff0577ac */ /* 0x000ea20008000800 */
[----:B0-----:R-:W-:Y:S01]  /*0030*/  VIADD R1, R1, 0xfffffff8 ;  /* 0xfffffff801017836 */ /* 0x001fe20000000000 */
[----:B------:R-:W1:Y:S01]  /*0040*/  S2R R3, SR_TID.X ;  /* 0x0000000000037919 */ /* 0x000e620000002100 */
[----:B------:R-:W1:Y:S01]  /*0050*/  LDCU UR36, c[0x0][0x360] ;  /* 0x00006c00ff2477ac */ /* 0x000e620008000800 */
[----:B------:R-:W0:Y:S01]  /*0060*/  LDCU UR6, c[0x0][0x380] ;  /* 0x00007000ff0677ac */ /* 0x000e220008000800 */
[----:B------:R-:W3:Y:S02]  /*0070*/  LDCU UR4, c[0x0][0x2f8] ;  /* 0x00005f00ff0477ac */ /* 0x000ee40008000800 */
[----:B---3--:R-:W-:Y:S01]  /*0080*/  IADD3 R16, P1, PT, R1, UR4, RZ ;  /* 0x0000000401107c10 */ /* 0x008fe2000ff3e0ff */
[----:B-1----:R-:W-:-:S04]  /*0090*/  IMAD R18, R18, UR36, R3 ;  /* 0x0000002412127c24 */ /* 0x002fc8000f8e0203 */
[----:B--2---:R-:W-:Y:S01]  /*00a0*/  IMAD.X R2, RZ, RZ, UR5, P1 ;  /* 0x00000005ff027e24 */ /* 0x004fe200088e06ff */
[----:B0-----:R-:W-:-:S13]  /*00b0*/  ISETP.GT.AND P0, PT, R18, UR6, PT ;  /* 0x0000000612007c0c */ /* 0x001fda000bf04270 */
[----:B------:R-:W-:Y:S05]  /*00c0*/  @P0 EXIT ;  /* 0x000000000000094d */ /* 0x000fea0003800000 */
[----:B------:R-:W0:Y:S02]  /*00d0*/  LDCU UR4, c[0x0][0x370] ;  /* 0x00006e00ff0477ac */ /* 0x000e240008000800 */
[----:B0-----:R-:W-:-:S12]  /*00e0*/  UIMAD UR36, UR36, UR4, URZ ;  /* 0x00000004242472a4 */ /* 0x001fd8000f8e02ff */
.L_x_6:
[----:B------:R-:W-:Y:S01]  /*00f0*/  ISETP.GE.AND P0, PT, R18, 0x2, PT ;  /* 0x000000021200780c */ /* 0x000fe20003f06270 */
[----:B------:R-:W-:-:S12]  /*0100*/  BSSY.RECONVERGENT B6, `(.L_x_0) ;  /* 0x000003f000067945 */ /* 0x000fd80003800200 */
[----:B------:R-:W-:Y:S05]  /*0110*/  @!P0 BRA `(.L_x_1) ;  /* 0x0000000000f48947 */ /* 0x000fea0003800000 */
[----:B------:R-:W-:Y:S01]  /*0120*/  ISETP.GE.U32.AND P0, PT, R18, 0x5, PT ;  /* 0x000000051200780c */ /* 0x000fe20003f06070 */
[----:B------:R-:W-:Y:S01]  /*0130*/  BSSY.RECONVERGENT B0, `(.L_x_2) ;  /* 0x000002c000007945 */ /* 0x000fe20003800200 */
[----:B------:R-:W-:Y:S02]  /*0140*/  HFMA2 R6, -RZ, RZ, 0, 5.9604644775390625e-08 ;  /* 0x00000001ff067431 */ /* 0x000fe400000001ff */
[----:B------:R-:W-:Y:S02]  /*0150*/  IMAD.MOV.U32 R3, RZ, RZ, 0x4 ;  /* 0x00000004ff037424 */ /* 0x000fe400078e00ff */
[----:B------:R-:W-:-:S07]  /*0160*/  IMAD.MOV.U32 R0, RZ, RZ, 0x2 ;  /* 0x00000002ff007424 */ /* 0x000fce00078e00ff */
[----:B------:R-:W-:Y:S05]  /*0170*/  @!P0 BRA `(.L_x_3) ;  /* 0x00000000009c8947 */ /* 0x000fea0003800000 */
[----:B------:R-:W-:Y:S01]  /*0180*/  BSSY.RECONVERGENT B1, `(.L_x_4) ;  /* 0x0000024000017945 */ /* 0x000fe20003800200 */
[----:B------:R-:W-:Y:S02]  /*0190*/  IMAD.MOV.U32 R6, RZ, RZ, 0x1 ;  /* 0x00000001ff067424 */ /* 0x000fe400078e00ff */
[----:B------:R-:W-:-:S07]  /*01a0*/  IMAD.MOV.U32 R3, RZ, RZ, 0x2 ;  /* 0x00000002ff037424 */ /* 0x000fce00078e00ff */
.L_x_5:
[----:B------:R-:W0:Y:S01]  /*01b0*/  I2F.U32.RP R0, R3 ;  /* 0x0000000300007306 */ /* 0x000e220000209000 */
[----:B------:R-:W-:Y:S02]  /*01c0*/  ISETP.NE.U32.AND P1, PT, R3, RZ, PT ;  /* 0x000000ff0300720c */ /* 0x000fe40003f25070 */
[----:B------:R-:W-:-:S05]  /*01d0*/  PLOP3.LUT P2, PT, PT, PT, PT, 0x8, 0x80 ;  /* 0x000000000080781c */ /* 0x000fca0003f4e170 */
[----:B0-----:R-:W0:Y:S02]  /*01e0*/  MUFU.RCP R0, R0 ;  /* 0x0000000000007308 */ /* 0x001e240000001000 */
[----:B0-----:R-:W-:Y:S01]  /*01f0*/  VIADD R4, R0, 0xffffffe ;  /* 0x0ffffffe00047836 */ /* 0x001fe20000000000 */
[----:B------:R-:W-:-:S05]  /*0200*/  LOP3.LUT R0, RZ, R3, RZ, 0x33, !PT ;  /* 0x00000003ff007212 */ /* 0x000fca00078e33ff */
[----:B------:R0:W1:Y:S02]  /*0210*/  F2I.FTZ.U32.TRUNC.NTZ R5, R4 ;  /* 0x0000000400057305 */ /* 0x000064000021f000 */
[----:B0-----:R-:W-:Y:S01]  /*0220*/  IMAD.MOV.U32 R4, RZ, RZ, RZ ;  /* 0x000000ffff047224 */ /* 0x001fe200078e00ff */
[----:B-1----:R-:W-:-:S05]  /*0230*/  IADD3 R8, PT, PT, RZ, -R5, RZ ;  /* 0x80000005ff087210 */ /* 0x002fca0007ffe0ff */
[----:B------:R-:W-:-:S04]  /*0240*/  IMAD R7, R8, R3, RZ ;  /* 0x0000000308077224 */ /* 0x000fc800078e02ff */
[----:B------:R-:W-:-:S04]  /*0250*/  IMAD.HI.U32 R5, R5, R7, R4 ;  /* 0x0000000705057227 */ /* 0x000fc800078e0004 */
[----:B------:R-:W-:Y:S02]  /*0260*/  IMAD R7, R3, R3, R3 ;  /* 0x0000000303077224 */ /* 0x000fe400078e0203 */
[----:B------:R-:W-:-:S04]  /*0270*/  IMAD.HI.U32 R5, R5, R18, RZ ;  /* 0x0000001205057227 */ /* 0x000fc800078e00ff */
[----:B------:R-:W-:Y:S02]  /*0280*/  IMAD.MOV R8, RZ, RZ, -R5 ;  /* 0x000000ffff087224 */ /* 0x000fe400078e0a05 */
[C---:B------:R-:W-:Y:S02]  /*0290*/  VIADD R4, R3.reuse, 0x1 ;  /* 0x0000000103047836 */ /* 0x040fe40000000000 */
[----:B------:R-:W-:Y:S02]  /*02a0*/  IMAD R8, R3, R8, R18 ;  /* 0x0000000803087224 */ /* 0x000fe400078e0212 */
[----:B------:R-:W-:-:S03]  /*02b0*/  IMAD.IADD R7, R4, 0x1, R7 ;  /* 0x0000000104077824 */ /* 0x000fc600078e0207 */
[----:B------:R-:W-:-:S13]  /*02c0*/  ISETP.GE.U32.AND P4, PT, R8, R3, PT ;  /* 0x000000030800720c */ /* 0x000fda0003f86070 */
[----:B------:R-:W-:-:S05]  /*02d0*/  @P4 IMAD.IADD R8, R8, 0x1, -R3 ;  /* 0x0000000108084824 */ /* 0x000fca00078e0a03 */
[----:B------:R-:W-:-:S13]  /*02e0*/  ISETP.GE.U32.AND P3, PT, R8, R3, PT ;  /* 0x000000030800720c */ /* 0x000fda0003f66070 */
[----:B------:R-:W-:-:S04]  /*02f0*/  @P3 IADD3 R8, PT, PT, R8, -R3, RZ ;  /* 0x8000000308083210 */ /* 0x000fc80007ffe0ff */
[----:B------:R-:W-:-:S04]  /*0300*/  SEL R8, R0, R8, !P1 ;  /* 0x0000000800087207 */ /* 0x000fc80004800000 */
[----:B------:R-:W-:-:S13]  /*0310*/  ISETP.NE.AND P0, PT, R8, RZ, PT ;  /* 0x000000ff0800720c */ /* 0x000fda0003f05270 */
[----:B------:R-:W-:Y:S02]  /*0320*/  @!P0 PLOP3.LUT P2, PT, P4, PT, PT, 0x80, 0x8 ;  /* 0x000000000008881c */ /* 0x000fe4000274f070 */
[----:B------:R-:W-:Y:S02]  /*0330*/  PLOP3.LUT P4, PT, PT, PT, PT, 0x8, 0x80 ;  /* 0x000000000080781c */ /* 0x000fe40003f8e170 */
[----:B------:R-:W-:-:S09]  /*0340*/  @!P0 PLOP3.LUT P4, PT, P3, PT, PT, 0x80, 0x8 ;  /* 0x000000000008881c */ /* 0x000fd20001f8f070 */
[----:B------:R-:W-:Y:S01]  /*0350*/  @P2 VIADD R5, R5, 0x1 ;  /* 0x0000000105052836 */ /* 0x000fe20000000000 */
[----:B------:R-:W-:-:S04]  /*0360*/  ISETP.GE.AND P2, PT, R7, R18, PT ;  /* 0x000000120700720c */ /* 0x000fc80003f46270 */
[----:B------:R-:W-:-:S04]  /*0370*/  @P4 IADD3 R5, PT, PT, R5, 0x1, RZ ;  /* 0x0000000105054810 */ /* 0x000fc80007ffe0ff */
[----:B------:R-:W-:-:S04]  /*0380*/  @!P0 SEL R0, R0, R5, !P1 ;  /* 0x0000000500008207 */ /* 0x000fc80004800000 */
[----:B------:R-:W-:Y:S01]  /*0390*/  @!P0 IADD3 R6, PT, PT, R0, R3, R6 ;  /* 0x0000000300068210 */ /* 0x000fe20007ffe006 */
[----:B------:R-:W-:Y:S01]  /*03a0*/  IMAD.MOV.U32 R3, RZ, RZ, R4 ;  /* 0x000000ffff037224 */ /* 0x000fe200078e0004 */
[----:B------:R-:W-:Y:S06]  /*03b0*/  @!P2 BRA `(.L_x_5) ;  /* 0xfffffffc007ca947 */ /* 0x000fec000383ffff */
[----:B------:R-:W-:Y:S05]  /*03c0*/  BSYNC.RECONVERGENT B1 ;  /* 0x0000000000017941 */ /* 0x000fea0003800200 */
.L_x_4:
[----:B------:R-:W-:Y:S02]  /*03d0*/  IMAD.MOV.U32 R0, RZ, RZ, R4 ;  /* 0x000000ffff007224 */ /* 0x000fe400078e0004 */
[----:B------:R-:W-:-:S07]  /*03e0*/  IMAD.MOV.U32 R3, RZ, RZ, R7 ;  /* 0x000000ffff037224 */ /* 0x000fce00078e0007 */
.L_x_3:
[----:B------:R-:W-:Y:S05]  /*03f0*/  BSYNC.RECONVERGENT B0 ;  /* 0x0000000000007941 */ /* 0x000fea0003800200 */
.L_x_2:
[----:B------:R-:W-:-:S04]  /*0400*/  ISETP.NE.AND P0, PT, R3, R18, PT ;  /* 0x000000120300720c */ /* 0x000fc80003f05270 */
[----:B------:R-:W-:-:S04]  /*0410*/  SEL R3, R0, RZ, !P0 ;  /* 0x000000ff00037207 */ /* 0x000fc80004000000 */
[----:B------:R-:W-:-:S04]  /*0420*/  IADD3 R3, PT, PT, R3, R6, RZ ;  /* 0x0000000603037210 */ /* 0x000fc80007ffe0ff */
[----:B------:R-:W-:-:S13]  /*0430*/  ISETP.NE.AND P0, PT, R3, R18, PT ;  /* 0x000000120300720c */ /* 0x000fda0003f05270 */
[----:B------:R-:W-:Y:S05]  /*0440*/  @P0 BRA `(.L_x_1) ;  /* 0x0000000000280947 */ /* 0x000fea0003800000 */
[----:B------:R-:W-:Y:S01]  /*0450*/  MOV R0, 0x0 ;  /* 0x0000000000007802 */ /* 0x000fe20000000f00 */
[----:B------:R0:W-:Y:S01]  /*0460*/  STL [R1], R18 ;  /* 0x0000001201007387 */ /* 0x0001e20000100800 */
[----:B------:R-:W1:Y:S01]  /*0470*/  LDCU.64 UR4, c[0x4][0x8] ;  /* 0x01000100ff0477ac */ /* 0x000e620008000a00 */
[----:B------:R-:W-:Y:S01]  /*0480*/  IMAD.MOV.U32 R6, RZ, RZ, R16 ;  /* 0x000000ffff067224 */ /* 0x000fe200078e0010 */
[----:B------:R0:W2:Y:S01]  /*0490*/  LDC.64 R8, c[0x4][R0] ;  /* 0x0100000000087b82 */ /* 0x0000a20000000a00 */
[----:B------:R-:W-:Y:S01]  /*04a0*/  MOV R7, R2 ;  /* 0x0000000200077202 */ /* 0x000fe20000000f00 */
[----:B-1----:R-:W-:Y:S02]  /*04b0*/  IMAD.U32 R4, RZ, RZ, UR4 ;  /* 0x00000004ff047e24 */ /* 0x002fe4000f8e00ff */
[----:B0-----:R-:W-:-:S07]  /*04c0*/  IMAD.U32 R5, RZ, RZ, UR5 ;  /* 0x00000005ff057e24 */ /* 0x001fce000f8e00ff */
[----:B------:R-:W-:-:S07]  /*04d0*/  LEPC R20, `(.L_x_1) ;  /* 0x000000001014794e */ /* 0x000fce0000000000 */
[----:B--2---:R-:W-:Y:S05]  /*04e0*/  CALL.ABS.NOINC R8 ;  /* 0x0000000008007343 */ /* 0x004fea0003c00000 */
.L_x_1:
[----:B------:R-:W-:Y:S05]  /*04f0*/  BSYNC.RECONVERGENT B6 ;  /* 0x0000000000067941 */ /* 0x000fea0003800200 */
.L_x_0:
[----:B------:R-:W0:Y:S01]  /*0500*/  LDCU UR4, c[0x0][0x380] ;  /* 0x00007000ff0477ac */ /* 0x000e220008000800 */
[----:B------:R-:W-:-:S05]  /*0510*/  VIADD R18, R18, UR36 ;  /* 0x0000002412127c36 */ /* 0x000fca0008000000 */
[----:B0-----:R-:W-:-:S13]  /*0520*/  ISETP.GT.AND P0, PT, R18, UR4, PT ;  /* 0x0000000412007c0c */ /* 0x001fda000bf04270 */
[----:B------:R-:W-:Y:S05]  /*0530*/  @!P0 BRA `(.L_x_6) ;  /* 0xfffffff800ec8947 */ /* 0x000fea000383ffff */
[----:B------:R-:W-:Y:S05]  /*0540*/  EXIT ;  /* 0x000000000000794d */ /* 0x000fea0003800000 */
.L_x_7:
[----:B------:R-:W-:-:S00]  /*0550*/  BRA `(.L_x_7) ;  /* 0xfffffffc00fc7947 */ /* 0x000fc0000383ffff */
[----:B------:R-:W-:-:S00]  /*0560*/  NOP ;  /* 0x0000000000007918 */ /* 0x000fc00000000000 */
        /* <DEDUP_REMOVED lines=9> */
.L_x_8:


//--------------------- .nv.global.init           --------------------------
	.section	.nv.global.init,"aw",@progbits
.nv.global.init:
	.type		$str,@object
	.size		$str,(.L_0 - $str)
$str:
        /*0000*/ 	.byte	0x46, 0x6f, 0x75, 0x6e, 0x64, 0x20, 0x61, 0x20, 0x70, 0x65, 0x72, 0x66, 0x65, 0x63, 0x74, 0x20
        /*0010*/ 	.byte	0x6e, 0x75, 0x6d, 0x62, 0x65, 0x72, 0x3a, 0x20, 0x25, 0x64, 0x0a, 0x00
.L_0:


//--------------------- .nv.shared.reserved.0     --------------------------
	.section	.nv.shared.reserved.0,"aw",@nobits
	.weak		__nv_reservedSMEM_offset_0_alias
	.size		__nv_reservedSMEM_offset_0_alias, 0, 64
	.other		__nv_reservedSMEM_offset_0_alias,@"STO_CUDA_RESERVED_SHARED STV_DEFAULT"
__nv_reservedSMEM_offset_0_alias:
	.zero		0
	.zero		64


//--------------------- .nv.constant0._Z12get_perfectsi --------------------------
	.section	.nv.constant0._Z12get_perfectsi,"a",@progbits
	.sectionflags	@""
	.align	4
.nv.constant0._Z12get_perfectsi:
	.zero		900


//--------------------- SYMBOLS --------------------------

	.type		.nv.reservedSmem.offset0,@object
	.size		.nv.reservedSmem.offset0,0x4
	.type		vprintf,@function
